//
// Generated by NVIDIA NVVM Compiler
//
// Compiler Build ID: CL-36424714
// Cuda compilation tools, release 13.0, V13.0.88
// Based on NVVM 20.0.0
//

.version 9.0
.target sm_100
.address_size 64

	// .globl	_Z20fft32_warp_v2_kernelPK6float2PS_i
.const .align 8 .b8 fft32_twiddles[128] = {0, 0, 128, 63, 0, 0, 0, 0, 186, 20, 123, 63, 172, 197, 71, 190, 102, 131, 108, 63, 7, 239, 195, 190, 56, 219, 84, 63, 214, 57, 14, 191, 247, 4, 53, 63, 247, 4, 53, 191, 214, 57, 14, 63, 56, 219, 84, 191, 7, 239, 195, 62, 102, 131, 108, 191, 172, 197, 71, 62, 186, 20, 123, 191, 0, 0, 0, 0, 0, 0, 128, 191, 172, 197, 71, 190, 186, 20, 123, 191, 7, 239, 195, 190, 102, 131, 108, 191, 214, 57, 14, 191, 56, 219, 84, 191, 247, 4, 53, 191, 247, 4, 53, 191, 56, 219, 84, 191, 214, 57, 14, 191, 102, 131, 108, 191, 7, 239, 195, 190, 186, 20, 123, 191, 172, 197, 71, 190};
// _ZZ20fft32_warp_v2_kernelPK6float2PS_iE5shmem has been demoted

.visible .entry _Z20fft32_warp_v2_kernelPK6float2PS_i(
	.param .u64 .ptr .align 1 _Z20fft32_warp_v2_kernelPK6float2PS_i_param_0,
	.param .u64 .ptr .align 1 _Z20fft32_warp_v2_kernelPK6float2PS_i_param_1,
	.param .u32 _Z20fft32_warp_v2_kernelPK6float2PS_i_param_2
)
{
	.reg .pred 	%p<17>;
	.reg .b32 	%r<44>;
	.reg .b32 	%f<80>;
	.reg .b64 	%rd<24>;
	// demoted variable
	.shared .align 8 .b8 _ZZ20fft32_warp_v2_kernelPK6float2PS_iE5shmem[256];
	ld.param.u64 	%rd1, [_Z20fft32_warp_v2_kernelPK6float2PS_i_param_0];
	ld.param.u64 	%rd2, [_Z20fft32_warp_v2_kernelPK6float2PS_i_param_1];
	ld.param.u32 	%r6, [_Z20fft32_warp_v2_kernelPK6float2PS_i_param_2];
	mov.u32 	%r7, %ctaid.x;
	mov.u32 	%r8, %ntid.x;
	mov.u32 	%r1, %tid.x;
	mad.lo.s32 	%r2, %r7, %r8, %r1;
	setp.ge.s32 	%p1, %r2, %r6;
	@%p1 bra 	$L__BB0_12;
	cvta.to.global.u64 	%rd3, %rd1;
	and.b32  	%r3, %r1, 31;
	brev.b32 	%r9, %r3;
	shr.s32 	%r10, %r9, 27;
	shl.b32 	%r11, %r1, 3;
	and.b32  	%r12, %r11, 248;
	mov.u32 	%r13, _ZZ20fft32_warp_v2_kernelPK6float2PS_iE5shmem;
	add.s32 	%r4, %r13, %r12;
	shl.b32 	%r5, %r2, 5;
	add.s32 	%r14, %r5, %r10;
	mul.wide.s32 	%rd4, %r14, 8;
	add.s64 	%rd5, %rd3, %rd4;
	ld.global.v2.f32 	{%f1, %f2}, [%rd5];
	st.shared.v2.f32 	[%r4], {%f1, %f2};
	bar.sync 	0;
	setp.gt.u32 	%p2, %r3, 15;
	@%p2 bra 	$L__BB0_3;
	ld.shared.v2.f32 	{%f3, %f4}, [%r4];
	add.s32 	%r15, %r3, 16;
	mov.b32 	%r16, %f3;
	shfl.sync.idx.b32	%r17|%p3, %r16, %r15, 31, -1;
	mov.b32 	%f5, %r17;
	mov.b32 	%r18, %f4;
	shfl.sync.idx.b32	%r19|%p4, %r18, %r15, 31, -1;
	mov.b32 	%f6, %r19;
	ld.const.v2.f32 	{%f7, %f8}, [fft32_twiddles];
	mul.f32 	%f9, %f7, %f5;
	mul.f32 	%f10, %f8, %f6;
	sub.f32 	%f11, %f9, %f10;
	mul.f32 	%f12, %f7, %f6;
	fma.rn.f32 	%f13, %f8, %f5, %f12;
	add.f32 	%f14, %f3, %f11;
	add.f32 	%f15, %f4, %f13;
	sub.f32 	%f16, %f3, %f11;
	sub.f32 	%f17, %f4, %f13;
	st.shared.v2.f32 	[%r4], {%f14, %f15};
	st.shared.v2.f32 	[%r4+128], {%f16, %f17};
$L__BB0_3:
	setp.gt.u32 	%p5, %r3, 15;
	bar.sync 	0;
	@%p5 bra 	$L__BB0_5;
	ld.shared.v2.f32 	{%f18, %f19}, [%r4];
	add.s32 	%r20, %r3, 8;
	mov.b32 	%r21, %f18;
	shfl.sync.idx.b32	%r22|%p6, %r21, %r20, 31, -1;
	mov.b32 	%f20, %r22;
	mov.b32 	%r23, %f19;
	shfl.sync.idx.b32	%r24|%p7, %r23, %r20, 31, -1;
	mov.b32 	%f21, %r24;
	shl.b32 	%r25, %r1, 6;
	cvt.u64.u32 	%rd6, %r25;
	and.b64  	%rd7, %rd6, 64;
	mov.u64 	%rd8, fft32_twiddles;
	add.s64 	%rd9, %rd8, %rd7;
	ld.const.v2.f32 	{%f22, %f23}, [%rd9];
	mul.f32 	%f24, %f22, %f20;
	mul.f32 	%f25, %f23, %f21;
	sub.f32 	%f26, %f24, %f25;
	mul.f32 	%f27, %f22, %f21;
	fma.rn.f32 	%f28, %f23, %f20, %f27;
	add.f32 	%f29, %f18, %f26;
	add.f32 	%f30, %f19, %f28;
	sub.f32 	%f31, %f18, %f26;
	sub.f32 	%f32, %f19, %f28;
	st.shared.v2.f32 	[%r4], {%f29, %f30};
	st.shared.v2.f32 	[%r4+64], {%f31, %f32};
$L__BB0_5:
	setp.gt.u32 	%p8, %r3, 15;
	bar.sync 	0;
	@%p8 bra 	$L__BB0_7;
	ld.shared.v2.f32 	{%f33, %f34}, [%r4];
	add.s32 	%r26, %r3, 4;
	mov.b32 	%r27, %f33;
	shfl.sync.idx.b32	%r28|%p9, %r27, %r26, 31, -1;
	mov.b32 	%f35, %r28;
	mov.b32 	%r29, %f34;
	shfl.sync.idx.b32	%r30|%p10, %r29, %r26, 31, -1;
	mov.b32 	%f36, %r30;
	shl.b32 	%r31, %r1, 5;
	cvt.u64.u32 	%rd10, %r31;
	and.b64  	%rd11, %rd10, 96;
	mov.u64 	%rd12, fft32_twiddles;
	add.s64 	%rd13, %rd12, %rd11;
	ld.const.v2.f32 	{%f37, %f38}, [%rd13];
	mul.f32 	%f39, %f37, %f35;
	mul.f32 	%f40, %f38, %f36;
	sub.f32 	%f41, %f39, %f40;
	mul.f32 	%f42, %f37, %f36;
	fma.rn.f32 	%f43, %f38, %f35, %f42;
	add.f32 	%f44, %f33, %f41;
	add.f32 	%f45, %f34, %f43;
	sub.f32 	%f46, %f33, %f41;
	sub.f32 	%f47, %f34, %f43;
	st.shared.v2.f32 	[%r4], {%f44, %f45};
	st.shared.v2.f32 	[%r4+32], {%f46, %f47};
$L__BB0_7:
	setp.gt.u32 	%p11, %r3, 15;
	bar.sync 	0;
	@%p11 bra 	$L__BB0_9;
	ld.shared.v2.f32 	{%f48, %f49}, [%r4];
	add.s32 	%r32, %r3, 2;
	mov.b32 	%r33, %f48;
	shfl.sync.idx.b32	%r34|%p12, %r33, %r32, 31, -1;
	mov.b32 	%f50, %r34;
	mov.b32 	%r35, %f49;
	shfl.sync.idx.b32	%r36|%p13, %r35, %r32, 31, -1;
	mov.b32 	%f51, %r36;
	shl.b32 	%r37, %r1, 4;
	cvt.u64.u32 	%rd14, %r37;
	and.b64  	%rd15, %rd14, 112;
	mov.u64 	%rd16, fft32_twiddles;
	add.s64 	%rd17, %rd16, %rd15;
	ld.const.v2.f32 	{%f52, %f53}, [%rd17];
	mul.f32 	%f54, %f52, %f50;
	mul.f32 	%f55, %f53, %f51;
	sub.f32 	%f56, %f54, %f55;
	mul.f32 	%f57, %f52, %f51;
	fma.rn.f32 	%f58, %f53, %f50, %f57;
	add.f32 	%f59, %f48, %f56;
	add.f32 	%f60, %f49, %f58;
	sub.f32 	%f61, %f48, %f56;
	sub.f32 	%f62, %f49, %f58;
	st.shared.v2.f32 	[%r4], {%f59, %f60};
	st.shared.v2.f32 	[%r4+16], {%f61, %f62};
$L__BB0_9:
	setp.gt.u32 	%p14, %r3, 15;
	bar.sync 	0;
	@%p14 bra 	$L__BB0_11;
	ld.shared.v2.f32 	{%f63, %f64}, [%r4];
	add.s32 	%r38, %r3, 1;
	mov.b32 	%r39, %f63;
	shfl.sync.idx.b32	%r40|%p15, %r39, %r38, 31, -1;
	mov.b32 	%f65, %r40;
	mov.b32 	%r41, %f64;
	shfl.sync.idx.b32	%r42|%p16, %r41, %r38, 31, -1;
	mov.b32 	%f66, %r42;
	mul.wide.u32 	%rd18, %r3, 8;
	mov.u64 	%rd19, fft32_twiddles;
	add.s64 	%rd20, %rd19, %rd18;
	ld.const.v2.f32 	{%f67, %f68}, [%rd20];
	mul.f32 	%f69, %f67, %f65;
	mul.f32 	%f70, %f68, %f66;
	sub.f32 	%f71, %f69, %f70;
	mul.f32 	%f72, %f67, %f66;
	fma.rn.f32 	%f73, %f68, %f65, %f72;
	add.f32 	%f74, %f63, %f71;
	add.f32 	%f75, %f64, %f73;
	sub.f32 	%f76, %f63, %f71;
	sub.f32 	%f77, %f64, %f73;
	st.shared.v2.f32 	[%r4], {%f74, %f75};
	st.shared.v2.f32 	[%r4+8], {%f76, %f77};
$L__BB0_11:
	bar.sync 	0;
	add.s32 	%r43, %r5, %r3;
	cvta.to.global.u64 	%rd21, %rd2;
	mul.wide.s32 	%rd22, %r43, 8;
	add.s64 	%rd23, %rd21, %rd22;
	ld.shared.v2.f32 	{%f78, %f79}, [%r4];
	st.global.v2.f32 	[%rd23], {%f78, %f79};
$L__BB0_12:
	ret;

}


// ===== COMPILED SASS (sm_100) =====

	.target	sm_100

	.elftype	@"ET_EXEC"


//--------------------- .note.nv.tkinfo           --------------------------
	.section	.note.nv.tkinfo,"",@"SHT_NOTE"
	.sectionflags	@"SHF_NOTE_NV_TKINFO"
	.tkinfo
        /*0018*/ 	.word	0x00000002
        /*0030*/ 	.string	""
        /*0030*/ 	.string	"ptxas"
        /*0030*/ 	.string	"Cuda compilation tools, release 13.0, V13.0.88"
        /*0030*/ 	.string	"Build cuda_13.0.r13.0/compiler.36424714_0"
        /*0030*/ 	.string	"-arch sm_100 -m 64 "



//--------------------- .note.nv.cuinfo           --------------------------
	.section	.note.nv.cuinfo,"",@"SHT_NOTE"
	.sectionflags	@"SHF_NOTE_NV_CUINFO"
        /*0018*/ 	.short	0x0002
        /*001a*/ 	.short	0x0064
        /*001c*/ 	.short	0x0082
	.zero		2


//--------------------- .nv.info                  --------------------------
	.section	.nv.info,"",@"SHT_CUDA_INFO"
	.align	4


	//----- nvinfo : EIATTR_REGCOUNT
	.align		4
        /*0000*/ 	.byte	0x04, 0x2f
        /*0002*/ 	.short	(.L_2 - .L_1)
	.align		4
.L_1:
        /*0004*/ 	.word	index@(_Z20fft32_warp_v2_kernelPK6float2PS_i)
        /*0008*/ 	.word	0x00000010


	//----- nvinfo : EIATTR_FRAME_SIZE
	.align		4
.L_2:
        /*000c*/ 	.byte	0x04, 0x11
        /*000e*/ 	.short	(.L_4 - .L_3)
	.align		4
.L_3:
        /*0010*/ 	.word	index@(_Z20fft32_warp_v2_kernelPK6float2PS_i)
        /*0014*/ 	.word	0x00000000


	//----- nvinfo : EIATTR_MIN_STACK_SIZE
	.align		4
.L_4:
        /*0018*/ 	.byte	0x04, 0x12
        /*001a*/ 	.short	(.L_6 - .L_5)
	.align		4
.L_5:
        /*001c*/ 	.word	index@(_Z20fft32_warp_v2_kernelPK6float2PS_i)
        /*0020*/ 	.word	0x00000000
.L_6:


//--------------------- .nv.compat                --------------------------
	.section	.nv.compat,"",@"SHT_CUDA_COMPAT_INFO"
	.align	4
        /*0000*/ 	.byte	0x02, 0x09, 0x00, 0x00, 0x02, 0x02, 0x01, 0x00, 0x02, 0x05, 0x05, 0x00, 0x03, 0x07, 0x01, 0x01
        /*0010*/ 	.byte	0x02, 0x03, 0x00, 0x00, 0x02, 0x06, 0x01, 0x00, 0x04, 0x0b, 0x08, 0x00, 0x09, 0x00, 0x00, 0x00
        /*0020*/ 	.byte	0x00, 0x00, 0x00, 0x00


//--------------------- .nv.info._Z20fft32_warp_v2_kernelPK6float2PS_i --------------------------
	.section	.nv.info._Z20fft32_warp_v2_kernelPK6float2PS_i,"",@"SHT_CUDA_INFO"
	.sectionflags	@""
	.align	4


	//----- nvinfo : EIATTR_CUDA_API_VERSION
	.align		4
        /*0000*/ 	.byte	0x04, 0x37
        /*0002*/ 	.short	(.L_8 - .L_7)
.L_7:
        /*0004*/ 	.word	0x00000082


	//----- nvinfo : EIATTR_KPARAM_INFO
	.align		4
.L_8:
        /*0008*/ 	.byte	0x04, 0x17
        /*000a*/ 	.short	(.L_10 - .L_9)
.L_9:
        /*000c*/ 	.word	0x00000000
        /*0010*/ 	.short	0x0002
        /*0012*/ 	.short	0x0010
        /*0014*/ 	.byte	0x00, 0xf0, 0x11, 0x00


	//----- nvinfo : EIATTR_KPARAM_INFO
	.align		4
.L_10:
        /*0018*/ 	.byte	0x04, 0x17
        /*001a*/ 	.short	(.L_12 - .L_11)
.L_11:
        /*001c*/ 	.word	0x00000000
        /*0020*/ 	.short	0x0001
        /*0022*/ 	.short	0x0008
        /*0024*/ 	.byte	0x00, 0xf5, 0x21, 0x00


	//----- nvinfo : EIATTR_KPARAM_INFO
	.align		4
.L_12:
        /*0028*/ 	.byte	0x04, 0x17
        /*002a*/ 	.short	(.L_14 - .L_13)
.L_13:
        /*002c*/ 	.word	0x00000000
        /*0030*/ 	.short	0x0000
        /*0032*/ 	.short	0x0000
        /*0034*/ 	.byte	0x00, 0xf5, 0x21, 0x00


	//----- nvinfo : EIATTR_SPARSE_MMA_MASK
	.align		4
.L_14:
        /*0038*/ 	.byte	0x03, 0x50
        /*003a*/ 	.short	0x0000


	//----- nvinfo : EIATTR_MAXREG_COUNT
	.align		4
        /*003c*/ 	.byte	0x03, 0x1b
        /*003e*/ 	.short	0x00ff


	//----- nvinfo : EIATTR_NUM_BARRIERS
	.align		4
        /*0040*/ 	.byte	0x02, 0x4c
        /*0042*/ 	.byte	0x01
	.zero		1


	//----- nvinfo : EIATTR_MERCURY_ISA_VERSION
	.align		4
        /*0044*/ 	.byte	0x03, 0x5f
        /*0046*/ 	.short	0x0101


	//----- nvinfo : EIATTR_COOP_GROUP_MASK_REGIDS
	.align		4
        /*0048*/ 	.byte	0x04, 0x29
        /*004a*/ 	.short	(.L_16 - .L_15)


	//   ....[0]....
.L_15:
        /*004c*/ 	.word	0xffffffff


	//   ....[1]....
        /*0050*/ 	.word	0xffffffff


	//   ....[2]....
        /*0054*/ 	.word	0xffffffff


	//   ....[3]....
        /*0058*/ 	.word	0xffffffff


	//   ....[4]....
        /*005c*/ 	.word	0xffffffff


	//   ....[5]....
        /*0060*/ 	.word	0xffffffff


	//   ....[6]....
        /*0064*/ 	.word	0xffffffff


	//   ....[7]....
        /*0068*/ 	.word	0xffffffff


	//   ....[8]....
        /*006c*/ 	.word	0xffffffff


	//   ....[9]....
        /*0070*/ 	.word	0xffffffff


	//   ....[10]....
        /*0074*/ 	.word	0x0500000a


	//   ....[11]....
        /*0078*/ 	.word	0x0500000a


	//   ....[12]....
        /*007c*/ 	.word	0x0500000a


	//   ....[13]....
        /*0080*/ 	.word	0x0500000a


	//   ....[14]....
        /*0084*/ 	.word	0x0500000a


	//   ....[15]....
        /*0088*/ 	.word	0x0500000a


	//   ....[16]....
        /*008c*/ 	.word	0x0500000a


	//   ....[17]....
        /*0090*/ 	.word	0x0500000a


	//   ....[18]....
        /*0094*/ 	.word	0x0500000a


	//   ....[19]....
        /*0098*/ 	.word	0x0500000a


	//----- nvinfo : EIATTR_COOP_GROUP_INSTR_OFFSETS
	.align		4
.L_16:
        /*009c*/ 	.byte	0x04, 0x28
        /*009e*/ 	.short	(.L_18 - .L_17)


	//   ....[0]....
.L_17:
        /*00a0*/ 	.word	0x000001d0


	//   ....[1]....
        /*00a4*/ 	.word	0x000001e0


	//   ....[2]....
        /*00a8*/ 	.word	0x00000310


	//   ....[3]....
        /*00ac*/ 	.word	0x00000320


	//   ....[4]....
        /*00b0*/ 	.word	0x00000470


	//   ....[5]....
        /*00b4*/ 	.word	0x00000480


	//   ....[6]....
        /*00b8*/ 	.word	0x000005d0


	//   ....[7]....
        /*00bc*/ 	.word	0x000005e0


	//   ....[8]....
        /*00c0*/ 	.word	0x00000730


	//   ....[9]....
        /*00c4*/ 	.word	0x00000740


	//   ....[10]....
        /*00c8*/ 	.word	0x000008e0


	//   ....[11]....
        /*00cc*/ 	.word	0x00000930


	//   ....[12]....
        /*00d0*/ 	.word	0x000009b0


	//   ....[13]....
        /*00d4*/ 	.word	0x00000a00


	//   ....[14]....
        /*00d8*/ 	.word	0x00000a80


	//   ....[15]....
        /*00dc*/ 	.word	0x00000ad0


	//   ....[16]....
        /*00e0*/ 	.word	0x00000b50


	//   ....[17]....
        /*00e4*/ 	.word	0x00000ba0


	//   ....[18]....
        /*00e8*/ 	.word	0x00000c20


	//   ....[19]....
        /*00ec*/ 	.word	0x00000c70


	//----- nvinfo : EIATTR_VRC_CTA_INIT_COUNT
	.align		4
.L_18:
        /*00f0*/ 	.byte	0x02, 0x4a
	.zero		1
	.zero		1


	//----- nvinfo : EIATTR_EXIT_INSTR_OFFSETS
	.align		4
        /*00f4*/ 	.byte	0x04, 0x1c
        /*00f6*/ 	.short	(.L_20 - .L_19)


	//   ....[0]....
.L_19:
        /*00f8*/ 	.word	0x00000070


	//   ....[1]....
        /*00fc*/ 	.word	0x00000880


	//----- nvinfo : EIATTR_CRS_STACK_SIZE
	.align		4
.L_20:
        /*0100*/ 	.byte	0x04, 0x1e
        /*0102*/ 	.short	(.L_22 - .L_21)
.L_21:
        /*0104*/ 	.word	0x00000000


	//----- nvinfo : EIATTR_CBANK_PARAM_SIZE
	.align		4
.L_22:
        /*0108*/ 	.byte	0x03, 0x19
        /*010a*/ 	.short	0x0014


	//----- nvinfo : EIATTR_PARAM_CBANK
	.align		4
        /*010c*/ 	.byte	0x04, 0x0a
        /*010e*/ 	.short	(.L_24 - .L_23)
	.align		4
.L_23:
        /*0110*/ 	.word	index@(.nv.constant0._Z20fft32_warp_v2_kernelPK6float2PS_i)
        /*0114*/ 	.short	0x0380
        /*0116*/ 	.short	0x0014


	//----- nvinfo : EIATTR_SW_WAR
	.align		4
.L_24:
        /*0118*/ 	.byte	0x04, 0x36
        /*011a*/ 	.short	(.L_26 - .L_25)
.L_25:
        /*011c*/ 	.word	0x00000008
.L_26:


//--------------------- .nv.callgraph             --------------------------
	.section	.nv.callgraph,"",@"SHT_CUDA_CALLGRAPH"
	.align	4
	.sectionentsize	8
	.align		4
        /*0000*/ 	.word	0x00000000
	.align		4
        /*0004*/ 	.word	0xffffffff
	.align		4
        /*0008*/ 	.word	0x00000000
	.align		4
        /*000c*/ 	.word	0xfffffffe
	.align		4
        /*0010*/ 	.word	0x00000000
	.align		4
        /*0014*/ 	.word	0xfffffffd
	.align		4
        /*0018*/ 	.word	0x00000000
	.align		4
        /*001c*/ 	.word	0xfffffffc


//--------------------- .nv.constant3             --------------------------
	.section	.nv.constant3,"a",@progbits
	.align	8
.nv.constant3:
	.type		fft32_twiddles,@object
	.size		fft32_twiddles,(.L_0 - fft32_twiddles)
fft32_twiddles:
        /*0000*/ 	.byte	0x00, 0x00, 0x80, 0x3f, 0x00, 0x00, 0x00, 0x00, 0xba, 0x14, 0x7b, 0x3f, 0xac, 0xc5, 0x47, 0xbe
        /*0010*/ 	.byte	0x66, 0x83, 0x6c, 0x3f, 0x07, 0xef, 0xc3, 0xbe, 0x38, 0xdb, 0x54, 0x3f, 0xd6, 0x39, 0x0e, 0xbf
        /*0020*/ 	.byte	0xf7, 0x04, 0x35, 0x3f, 0xf7, 0x04, 0x35, 0xbf, 0xd6, 0x39, 0x0e, 0x3f, 0x38, 0xdb, 0x54, 0xbf
        /*0030*/ 	.byte	0x07, 0xef, 0xc3, 0x3e, 0x66, 0x83, 0x6c, 0xbf, 0xac, 0xc5, 0x47, 0x3e, 0xba, 0x14, 0x7b, 0xbf
        /*0040*/ 	.byte	0x00, 0x00, 0x00, 0x00, 0x00, 0x00, 0x80, 0xbf, 0xac, 0xc5, 0x47, 0xbe, 0xba, 0x14, 0x7b, 0xbf
        /*0050*/ 	.byte	0x07, 0xef, 0xc3, 0xbe, 0x66, 0x83, 0x6c, 0xbf, 0xd6, 0x39, 0x0e, 0xbf, 0x38, 0xdb, 0x54, 0xbf
        /*0060*/ 	.byte	0xf7, 0x04, 0x35, 0xbf, 0xf7, 0x04, 0x35, 0xbf, 0x38, 0xdb, 0x54, 0xbf, 0xd6, 0x39, 0x0e, 0xbf
        /*0070*/ 	.byte	0x66, 0x83, 0x6c, 0xbf, 0x07, 0xef, 0xc3, 0xbe, 0xba, 0x14, 0x7b, 0xbf, 0xac, 0xc5, 0x47, 0xbe
.L_0:


//--------------------- .text._Z20fft32_warp_v2_kernelPK6float2PS_i --------------------------
	.section	.text._Z20fft32_warp_v2_kernelPK6float2PS_i,"ax",@progbits
	.align	128
        .global         _Z20fft32_warp_v2_kernelPK6float2PS_i
        .type           _Z20fft32_warp_v2_kernelPK6float2PS_i,@function
        .size           _Z20fft32_warp_v2_kernelPK6float2PS_i,(.L_x_26 - _Z20fft32_warp_v2_kernelPK6float2PS_i)
        .other          _Z20fft32_warp_v2_kernelPK6float2PS_i,@"STO_CUDA_ENTRY STV_DEFAULT"
_Z20fft32_warp_v2_kernelPK6float2PS_i:
.text._Z20fft32_warp_v2_kernelPK6float2PS_i:
[----:B------:R-:W-:Y:S01]  /*0000*/  LDC R1, c[0x0][0x37c] ;  /* 0x0000df00ff017b82 */ /* 0x000fe20000000800 */
[----:B------:R-:W0:Y:S07]  /*0010*/  S2R R2, SR_TID.X ;  /* 0x0000000000027919 */ /* 0x000e2e0000002100 */
[----:B------:R-:W0:Y:S01]  /*0020*/  S2UR UR4, SR_CTAID.X ;  /* 0x00000000000479c3 */ /* 0x000e220000002500 */
[----:B------:R-:W1:Y:S07]  /*0030*/  LDCU UR5, c[0x0][0x390] ;  /* 0x00007200ff0577ac */ /* 0x000e6e0008000800 */
[----:B------:R-:W0:Y:S02]  /*0040*/  LDC R3, c[0x0][0x360] ;  /* 0x0000d800ff037b82 */ /* 0x000e240000000800 */
[----:B0-----:R-:W-:-:S05]  /*0050*/  IMAD R3, R3, UR4, R2 ;  /* 0x0000000403037c24 */ /* 0x001fca000f8e0202 */
[----:B-1----:R-:W-:-:S13]  /*0060*/  ISETP.GE.AND P0, PT, R3, UR5, PT ;  /* 0x0000000503007c0c */ /* 0x002fda000bf06270 */
[----:B------:R-:W-:Y:S05]  /*0070*/  @P0 EXIT ;  /* 0x000000000000094d */ /* 0x000fea0003800000 */
[----:B------:R-:W-:Y:S01]  /*0080*/  LOP3.LUT R0, R2, 0x1f, RZ, 0xc0, !PT ;  /* 0x0000001f02007812 */ /* 0x000fe200078ec0ff */
[----:B------:R-:W0:Y:S01]  /*0090*/  LDC.64 R6, c[0x0][0x380] ;  /* 0x0000e000ff067b82 */ /* 0x000e220000000a00 */
[----:B------:R-:W1:Y:S01]  /*00a0*/  LDCU.64 UR6, c[0x0][0x358] ;  /* 0x00006b00ff0677ac */ /* 0x000e620008000a00 */
[----:B------:R-:W-:Y:S01]  /*00b0*/  SHF.L.U32 R3, R3, 0x5, RZ ;  /* 0x0000000503037819 */ /* 0x000fe200000006ff */
[----:B------:R-:W2:Y:S03]  /*00c0*/  BREV R4, R0 ;  /* 0x0000000000047301 */ /* 0x000ea60000000000 */
[----:B--2---:R-:W-:-:S05]  /*00d0*/  LEA.HI.SX32 R5, R4, R3, 0x5 ;  /* 0x0000000304057211 */ /* 0x004fca00078f2aff */
[----:B0-----:R-:W-:-:S06]  /*00e0*/  IMAD.WIDE R6, R5, 0x8, R6 ;  /* 0x0000000805067825 */ /* 0x001fcc00078e0206 */
[----:B-1----:R-:W2:Y:S01]  /*00f0*/  LDG.E.64 R6, desc[UR6][R6.64] ;  /* 0x0000000606067981 */ /* 0x002ea2000c1e1b00 */
[----:B------:R-:W0:Y:S01]  /*0100*/  S2UR UR5, SR_CgaCtaId ;  /* 0x00000000000579c3 */ /* 0x000e220000008800 */
[----:B------:R-:W-:Y:S01]  /*0110*/  UMOV UR4, 0x400 ;  /* 0x0000040000047882 */ /* 0x000fe20000000000 */
[----:B------:R-:W-:Y:S02]  /*0120*/  ISETP.GT.U32.AND P0, PT, R0, 0xf, PT ;  /* 0x0000000f0000780c */ /* 0x000fe40003f04070 */
[----:B------:R-:W-:-:S04]  /*0130*/  SHF.L.U32 R4, R2, 0x3, RZ ;  /* 0x0000000302047819 */ /* 0x000fc800000006ff */
[----:B------:R-:W-:Y:S01]  /*0140*/  LOP3.LUT R4, R4, 0xf8, RZ, 0xc0, !PT ;  /* 0x000000f804047812 */ /* 0x000fe200078ec0ff */
[----:B0-----:R-:W-:-:S09]  /*0150*/  ULEA UR4, UR5, UR4, 0x18 ;  /* 0x0000000405047291 */ /* 0x001fd2000f8ec0ff */
[----:B--2---:R0:W-:Y:S01]  /*0160*/  STS.64 [R4+UR4], R6 ;  /* 0x0000000604007988 */ /* 0x0041e20008000a04 */
[----:B------:R-:W-:Y:S06]  /*0170*/  BAR.SYNC.DEFER_BLOCKING 0x0 ;  /* 0x0000000000007b1d */ /* 0x000fec0000010000 */
[----:B------:R-:W-:Y:S05]  /*0180*/  @P0 BRA `(.L_x_0) ;  /* 0x0000000000440947 */ /* 0x000fea0003800000 */
[----:B0-----:R0:W1:Y:S01]  /*0190*/  LDS.64 R6, [R4+UR4] ;  /* 0x0000000404067984 */ /* 0x0010620008000a00 */
[----:B------:R-:W-:Y:S01]  /*01a0*/  UMOV UR5, 0xffffffff ;  /* 0xffffffff00057882 */ /* 0x000fe20000000000 */
[----:B------:R-:W-:Y:S02]  /*01b0*/  IADD3 R5, PT, PT, R0, 0x10, RZ ;  /* 0x0000001000057810 */ /* 0x000fe40007ffe0ff */
[----:B------:R-:W-:Y:S05]  /*01c0*/  BRA.DIV UR5, `(.L_x_1) ;  /* 0x0000000605b07947 */ /* 0x000fea000b800000 */
[----:B-1----:R1:W2:Y:S04]  /*01d0*/  SHFL.IDX PT, R8, R6, R5, 0x1f ;  /* 0x00001f0506087589 */ /* 0x0022a800000e0000 */
[----:B------:R1:W3:Y:S02]  /*01e0*/  SHFL.IDX PT, R9, R7, R5, 0x1f ;  /* 0x00001f0507097589 */ /* 0x0002e400000e0000 */
.L_x_12:
[----:B------:R-:W1:Y:S02]  /*01f0*/  LDCU.64 UR8, c[0x3][URZ] ;  /* 0x00c00000ff0877ac */ /* 0x000e640008000a00 */
[C---:B-1-3--:R-:W-:Y:S01]  /*0200*/  FMUL R5, R9.reuse, UR9 ;  /* 0x0000000909057c20 */ /* 0x04afe20008400000 */
[----:B------:R-:W-:-:S03]  /*0210*/  FMUL R9, R9, UR8 ;  /* 0x0000000809097c20 */ /* 0x000fc60008400000 */
[C---:B--2---:R-:W-:Y:S01]  /*0220*/  FFMA R5, R8.reuse, UR8, -R5 ;  /* 0x0000000808057c23 */ /* 0x044fe20008000805 */
[----:B------:R-:W-:-:S03]  /*0230*/  FFMA R8, R8, UR9, R9 ;  /* 0x0000000908087c23 */ /* 0x000fc60008000009 */
[C-C-:B------:R-:W-:Y:S01]  /*0240*/  FADD R10, R6.reuse, R5.reuse ;  /* 0x00000005060a7221 */ /* 0x140fe20000000000 */
[C-C-:B------:R-:W-:Y:S01]  /*0250*/  FADD R11, R7.reuse, R8.reuse ;  /* 0x00000008070b7221 */ /* 0x140fe20000000000 */
[----:B------:R-:W-:Y:S01]  /*0260*/  FADD R6, R6, -R5 ;  /* 0x8000000506067221 */ /* 0x000fe20000000000 */
[----:B------:R-:W-:-:S03]  /*0270*/  FADD R7, R7, -R8 ;  /* 0x8000000807077221 */ /* 0x000fc60000000000 */
[----:B------:R1:W-:Y:S04]  /*0280*/  STS.64 [R4+UR4], R10 ;  /* 0x0000000a04007988 */ /* 0x0003e80008000a04 */
[----:B------:R1:W-:Y:S02]  /*0290*/  STS.64 [R4+UR4+0x80], R6 ;  /* 0x0000800604007988 */ /* 0x0003e40008000a04 */
.L_x_0:
[----:B------:R-:W-:Y:S05]  /*02a0*/  WARPSYNC.ALL ;  /* 0x0000000000007948 */ /* 0x000fea0003800000 */
[----:B------:R-:W-:Y:S06]  /*02b0*/  BAR.SYNC.DEFER_BLOCKING 0x0 ;  /* 0x0000000000007b1d */ /* 0x000fec0000010000 */
[----:B------:R-:W-:Y:S05]  /*02c0*/  @P0 BRA `(.L_x_2) ;  /* 0x00000000004c0947 */ /* 0x000fea0003800000 */
[----:B01----:R0:W1:Y:S01]  /*02d0*/  LDS.64 R6, [R4+UR4] ;  /* 0x0000000404067984 */ /* 0x0030620008000a00 */
[----:B------:R-:W-:Y:S01]  /*02e0*/  UMOV UR5, 0xffffffff ;  /* 0xffffffff00057882 */ /* 0x000fe20000000000 */
[----:B------:R-:W-:Y:S02]  /*02f0*/  IADD3 R5, PT, PT, R0, 0x8, RZ ;  /* 0x0000000800057810 */ /* 0x000fe40007ffe0ff */
[----:B------:R-:W-:Y:S05]  /*0300*/  BRA.DIV UR5, `(.L_x_3) ;  /* 0x0000000605947947 */ /* 0x000fea000b800000 */
[----:B-1----:R1:W2:Y:S04]  /*0310*/  SHFL.IDX PT, R8, R6, R5, 0x1f ;  /* 0x00001f0506087589 */ /* 0x0022a800000e0000 */
[----:B------:R1:W3:Y:S02]  /*0320*/  SHFL.IDX PT, R9, R7, R5, 0x1f ;  /* 0x00001f0507097589 */ /* 0x0002e400000e0000 */
.L_x_15:
[----:B-1----:R-:W-:-:S04]  /*0330*/  SHF.L.U32 R5, R2, 0x6, RZ ;  /* 0x0000000602057819 */ /* 0x002fc800000006ff */
[----:B------:R-:W-:-:S04]  /*0340*/  LOP3.LUT R13, R5, 0x40, RZ, 0xc0, !PT ;  /* 0x00000040050d7812 */ /* 0x000fc800078ec0ff */
[----:B------:R-:W3:Y:S02]  /*0350*/  LDC.64 R10, c[0x3][R13] ;  /* 0x00c000000d0a7b82 */ /* 0x000ee40000000a00 */
[C---:B---3--:R-:W-:Y:S01]  /*0360*/  FMUL R5, R9.reuse, R10 ;  /* 0x0000000a09057220 */ /* 0x048fe20000400000 */
[----:B------:R-:W-:-:S03]  /*0370*/  FMUL R9, R9, R11 ;  /* 0x0000000b09097220 */ /* 0x000fc60000400000 */
[C---:B--2---:R-:W-:Y:S01]  /*0380*/  FFMA R12, R8.reuse, R11, R5 ;  /* 0x0000000b080c7223 */ /* 0x044fe20000000005 */
[----:B------:R-:W-:-:S03]  /*0390*/  FFMA R9, R8, R10, -R9 ;  /* 0x0000000a08097223 */ /* 0x000fc60000000809 */
[C-C-:B------:R-:W-:Y:S01]  /*03a0*/  FADD R11, R7.reuse, R12.reuse ;  /* 0x0000000c070b7221 */ /* 0x140fe20000000000 */
[C-C-:B------:R-:W-:Y:S01]  /*03b0*/  FADD R10, R6.reuse, R9.reuse ;  /* 0x00000009060a7221 */ /* 0x140fe20000000000 */
[----:B------:R-:W-:Y:S01]  /*03c0*/  FADD R7, R7, -R12 ;  /* 0x8000000c07077221 */ /* 0x000fe20000000000 */
[----:B------:R-:W-:-:S03]  /*03d0*/  FADD R6, R6, -R9 ;  /* 0x8000000906067221 */ /* 0x000fc60000000000 */
[----:B------:R2:W-:Y:S04]  /*03e0*/  STS.64 [R4+UR4], R10 ;  /* 0x0000000a04007988 */ /* 0x0005e80008000a04 */
[----:B------:R2:W-:Y:S02]  /*03f0*/  STS.64 [R4+UR4+0x40], R6 ;  /* 0x0000400604007988 */ /* 0x0005e40008000a04 */
.L_x_2:
[----:B------:R-:W-:Y:S05]  /*0400*/  WARPSYNC.ALL ;  /* 0x0000000000007948 */ /* 0x000fea0003800000 */
[----:B------:R-:W-:Y:S06]  /*0410*/  BAR.SYNC.DEFER_BLOCKING 0x0 ;  /* 0x0000000000007b1d */ /* 0x000fec0000010000 */
[----:B------:R-:W-:Y:S05]  /*0420*/  @P0 BRA `(.L_x_4) ;  /* 0x00000000004c0947 */ /* 0x000fea0003800000 */
[----:B012---:R0:W1:Y:S01]  /*0430*/  LDS.64 R6, [R4+UR4] ;  /* 0x0000000404067984 */ /* 0x0070620008000a00 */
[----:B------:R-:W-:Y:S01]  /*0440*/  UMOV UR5, 0xffffffff ;  /* 0xffffffff00057882 */ /* 0x000fe20000000000 */
[----:B------:R-:W-:Y:S02]  /*0450*/  IADD3 R5, PT, PT, R0, 0x4, RZ ;  /* 0x0000000400057810 */ /* 0x000fe40007ffe0ff */
[----:B------:R-:W-:Y:S05]  /*0460*/  BRA.DIV UR5, `(.L_x_5) ;  /* 0x0000000605707947 */ /* 0x000fea000b800000 */
[----:B-1----:R1:W2:Y:S04]  /*0470*/  SHFL.IDX PT, R8, R6, R5, 0x1f ;  /* 0x00001f0506087589 */ /* 0x0022a800000e0000 */
[----:B------:R1:W3:Y:S02]  /*0480*/  SHFL.IDX PT, R9, R7, R5, 0x1f ;  /* 0x00001f0507097589 */ /* 0x0002e400000e0000 */
.L_x_18:
        /* <DEDUP_REMOVED lines=13> */
.L_x_4:
[----:B------:R-:W-:Y:S05]  /*0560*/  WARPSYNC.ALL ;  /* 0x0000000000007948 */ /* 0x000fea0003800000 */
[----:B------:R-:W-:Y:S06]  /*0570*/  BAR.SYNC.DEFER_BLOCKING 0x0 ;  /* 0x0000000000007b1d */ /* 0x000fec0000010000 */
[----:B------:R-:W-:Y:S05]  /*0580*/  @P0 BRA `(.L_x_6) ;  /* 0x00000000004c0947 */ /* 0x000fea0003800000 */
[----:B0123--:R0:W1:Y:S01]  /*0590*/  LDS.64 R6, [R4+UR4] ;  /* 0x0000000404067984 */ /* 0x00f0620008000a00 */
[----:B------:R-:W-:Y:S01]  /*05a0*/  UMOV UR5, 0xffffffff ;  /* 0xffffffff00057882 */ /* 0x000fe20000000000 */
[----:B------:R-:W-:Y:S02]  /*05b0*/  IADD3 R5, PT, PT, R0, 0x2, RZ ;  /* 0x0000000200057810 */ /* 0x000fe40007ffe0ff */
[----:B------:R-:W-:Y:S05]  /*05c0*/  BRA.DIV UR5, `(.L_x_7) ;  /* 0x00000006054c7947 */ /* 0x000fea000b800000 */
[----:B-1----:R1:W2:Y:S04]  /*05d0*/  SHFL.IDX PT, R8, R6, R5, 0x1f ;  /* 0x00001f0506087589 */ /* 0x0022a800000e0000 */
[----:B------:R1:W3:Y:S02]  /*05e0*/  SHFL.IDX PT, R9, R7, R5, 0x1f ;  /* 0x00001f0507097589 */ /* 0x0002e400000e0000 */
.L_x_21:
[----:B------:R-:W-:-:S04]  /*05f0*/  SHF.L.U32 R2, R2, 0x4, RZ ;  /* 0x0000000402027819 */ /* 0x000fc800000006ff */
[----:B------:R-:W-:-:S04]  /*0600*/  LOP3.LUT R12, R2, 0x70, RZ, 0xc0, !PT ;  /* 0x00000070020c7812 */ /* 0x000fc800078ec0ff */
[----:B------:R-:W1:Y:S02]  /*0610*/  LDC.64 R10, c[0x3][R12] ;  /* 0x00c000000c0a7b82 */ /* 0x000e640000000a00 */
[C---:B-1-3--:R-:W-:Y:S01]  /*0620*/  FMUL R5, R9.reuse, R10 ;  /* 0x0000000a09057220 */ /* 0x04afe20000400000 */
        /* <DEDUP_REMOVED lines=9> */
.L_x_6:
[----:B------:R-:W-:Y:S05]  /*06c0*/  WARPSYNC.ALL ;  /* 0x0000000000007948 */ /* 0x000fea0003800000 */
[----:B------:R-:W-:Y:S06]  /*06d0*/  BAR.SYNC.DEFER_BLOCKING 0x0 ;  /* 0x0000000000007b1d */ /* 0x000fec0000010000 */
[----:B------:R-:W-:Y:S05]  /*06e0*/  @P0 BRA `(.L_x_8) ;  /* 0x0000000000480947 */ /* 0x000fea0003800000 */
[----:B01234-:R0:W1:Y:S01]  /*06f0*/  LDS.64 R6, [R4+UR4] ;  /* 0x0000000404067984 */ /* 0x01f0620008000a00 */
[----:B------:R-:W-:Y:S01]  /*0700*/  UMOV UR5, 0xffffffff ;  /* 0xffffffff00057882 */ /* 0x000fe20000000000 */
[----:B------:R-:W-:Y:S02]  /*0710*/  VIADD R2, R0, 0x1 ;  /* 0x0000000100027836 */ /* 0x000fe40000000000 */
[----:B------:R-:W-:Y:S05]  /*0720*/  BRA.DIV UR5, `(.L_x_9) ;  /* 0x0000000605287947 */ /* 0x000fea000b800000 */
[----:B-1----:R1:W2:Y:S04]  /*0730*/  SHFL.IDX PT, R5, R6, R2, 0x1f ;  /* 0x00001f0206057589 */ /* 0x0022a800000e0000 */
[----:B------:R1:W3:Y:S02]  /*0740*/  SHFL.IDX PT, R8, R7, R2, 0x1f ;  /* 0x00001f0207087589 */ /* 0x0002e400000e0000 */
.L_x_24:
[----:B-1----:R-:W-:-:S04]  /*0750*/  SHF.L.U32 R2, R0, 0x3, RZ ;  /* 0x0000000300027819 */ /* 0x002fc800000006ff */
        /* <DEDUP_REMOVED lines=11> */
.L_x_8:
[----:B------:R-:W-:Y:S05]  /*0810*/  WARPSYNC.ALL ;  /* 0x0000000000007948 */ /* 0x000fea0003800000 */
[----:B------:R-:W-:Y:S01]  /*0820*/  BAR.SYNC.DEFER_BLOCKING 0x0 ;  /* 0x0000000000007b1d */ /* 0x000fe20000010000 */
[----:B------:R-:W-:-:S07]  /*0830*/  IADD3 R3, PT, PT, R0, R3, RZ ;  /* 0x0000000300037210 */ /* 0x000fce0007ffe0ff */
[----:B01234-:R-:W0:Y:S01]  /*0840*/  LDC.64 R6, c[0x0][0x388] ;  /* 0x0000e200ff067b82 */ /* 0x01fe220000000a00 */
[----:B------:R-:W1:Y:S01]  /*0850*/  LDS.64 R4, [R4+UR4] ;  /* 0x0000000404047984 */ /* 0x000e620008000a00 */
[----:B0-----:R-:W-:-:S05]  /*0860*/  IMAD.WIDE R2, R3, 0x8, R6 ;  /* 0x0000000803027825 */ /* 0x001fca00078e0206 */
[----:B-1----:R-:W-:Y:S01]  /*0870*/  STG.E.64 desc[UR6][R2.64], R4 ;  /* 0x0000000402007986 */ /* 0x002fe2000c101b06 */
[----:B------:R-:W-:Y:S05]  /*0880*/  EXIT ;  /* 0x000000000000794d */ /* 0x000fea0003800000 */
.L_x_1:
[----:B------:R-:W-:Y:S01]  /*0890*/  HFMA2 R13, -RZ, RZ, 0, 1.847743988037109375e-06 ;  /* 0x0000001fff0d7431 */ /* 0x000fe200000001ff */
[----:B-1----:R-:W-:Y:S02]  /*08a0*/  MOV R11, R6 ;  /* 0x00000006000b7202 */ /* 0x002fe40000000f00 */
[----:B------:R-:W-:Y:S02]  /*08b0*/  MOV R12, R5 ;  /* 0x00000005000c7202 */ /* 0x000fe40000000f00 */
[----:B------:R-:W-:-:S07]  /*08c0*/  MOV R10, 0xffffffff ;  /* 0xffffffff000a7802 */ /* 0x000fce0000000f00 */
[----:B0-----:R-:W-:Y:S05]  /*08d0*/  WARPSYNC.COLLECTIVE R10, `(.L_x_10) ;  /* 0x000000000a087348 */ /* 0x001fea0003c00000 */
[----:B------:R1:W2:Y:S02]  /*08e0*/  SHFL.IDX P1, R9, R11, R12, R13 ;  /* 0x0000000c0b097389 */ /* 0x0002a4000002000d */
[----:B012---:R-:W-:Y:S05]  /*08f0*/  ENDCOLLECTIVE ;  /* 0x000000000000791b */ /* 0x007fea0003800000 */
.L_x_10:
[----:B------:R-:W-:Y:S01]  /*0900*/  IMAD.MOV.U32 R11, RZ, RZ, R7 ;  /* 0x000000ffff0b7224 */ /* 0x000fe200078e0007 */
[----:B------:R-:W-:-:S07]  /*0910*/  MOV R8, R9 ;  /* 0x0000000900087202 */ /* 0x000fce0000000f00 */
[----:B------:R-:W-:Y:S05]  /*0920*/  WARPSYNC.COLLECTIVE R10, `(.L_x_11) ;  /* 0x000000000a087348 */ /* 0x000fea0003c00000 */
[----:B------:R0:W1:Y:S02]  /*0930*/  SHFL.IDX P1, R9, R11, R12, R13 ;  /* 0x0000000c0b097389 */ /* 0x000064000002000d */
[----:B01----:R-:W-:Y:S05]  /*0940*/  ENDCOLLECTIVE ;  /* 0x000000000000791b */ /* 0x003fea0003800000 */
.L_x_11:
[----:B------:R-:W-:Y:S05]  /*0950*/  BRA `(.L_x_12) ;  /* 0xfffffff800247947 */ /* 0x000fea000383ffff */
.L_x_3:
[----:B------:R-:W-:Y:S01]  /*0960*/  HFMA2 R13, -RZ, RZ, 0, 1.847743988037109375e-06 ;  /* 0x0000001fff0d7431 */ /* 0x000fe200000001ff */
[----:B-1----:R-:W-:Y:S02]  /*0970*/  MOV R11, R6 ;  /* 0x00000006000b7202 */ /* 0x002fe40000000f00 */
[----:B------:R-:W-:Y:S02]  /*0980*/  MOV R12, R5 ;  /* 0x00000005000c7202 */ /* 0x000fe40000000f00 */
[----:B------:R-:W-:-:S07]  /*0990*/  MOV R10, 0xffffffff ;  /* 0xffffffff000a7802 */ /* 0x000fce0000000f00 */
[----:B0-----:R-:W-:Y:S05]  /*09a0*/  WARPSYNC.COLLECTIVE R10, `(.L_x_13) ;  /* 0x000000000a087348 */ /* 0x001fea0003c00000 */
[----:B------:R1:W2:Y:S02]  /*09b0*/  SHFL.IDX P1, R9, R11, R12, R13 ;  /* 0x0000000c0b097389 */ /* 0x0002a4000002000d */
[----:B012---:R-:W-:Y:S05]  /*09c0*/  ENDCOLLECTIVE ;  /* 0x000000000000791b */ /* 0x007fea0003800000 */
.L_x_13:
[----:B------:R-:W-:Y:S02]  /*09d0*/  MOV R11, R7 ;  /* 0x00000007000b7202 */ /* 0x000fe40000000f00 */
[----:B------:R-:W-:-:S07]  /*09e0*/  MOV R8, R9 ;  /* 0x0000000900087202 */ /* 0x000fce0000000f00 */
[----:B------:R-:W-:Y:S05]  /*09f0*/  WARPSYNC.COLLECTIVE R10, `(.L_x_14) ;  /* 0x000000000a087348 */ /* 0x000fea0003c00000 */
[----:B------:R0:W1:Y:S02]  /*0a00*/  SHFL.IDX P1, R9, R11, R12, R13 ;  /* 0x0000000c0b097389 */ /* 0x000064000002000d */
[----:B01----:R-:W-:Y:S05]  /*0a10*/  ENDCOLLECTIVE ;  /* 0x000000000000791b */ /* 0x003fea0003800000 */
.L_x_14:
[----:B------:R-:W-:Y:S05]  /*0a20*/  BRA `(.L_x_15) ;  /* 0xfffffff800407947 */ /* 0x000fea000383ffff */
.L_x_5:
[----:B------:R-:W-:Y:S01]  /*0a30*/  HFMA2 R13, -RZ, RZ, 0, 1.847743988037109375e-06 ;  /* 0x0000001fff0d7431 */ /* 0x000fe200000001ff */
[----:B-1----:R-:W-:Y:S01]  /*0a40*/  MOV R11, R6 ;  /* 0x00000006000b7202 */ /* 0x002fe20000000f00 */
[----:B------:R-:W-:Y:S01]  /*0a50*/  IMAD.MOV.U32 R12, RZ, RZ, R5 ;  /* 0x000000ffff0c7224 */ /* 0x000fe200078e0005 */
[----:B------:R-:W-:-:S07]  /*0a60*/  MOV R10, 0xffffffff ;  /* 0xffffffff000a7802 */ /* 0x000fce0000000f00 */
[----:B0-----:R-:W-:Y:S05]  /*0a70*/  WARPSYNC.COLLECTIVE R10, `(.L_x_16) ;  /* 0x000000000a087348 */ /* 0x001fea0003c00000 */
[----:B------:R1:W2:Y:S02]  /*0a80*/  SHFL.IDX P1, R9, R11, R12, R13 ;  /* 0x0000000c0b097389 */ /* 0x0002a4000002000d */
[----:B012---:R-:W-:Y:S05]  /*0a90*/  ENDCOLLECTIVE ;  /* 0x000000000000791b */ /* 0x007fea0003800000 */
.L_x_16:
[----:B------:R-:W-:Y:S02]  /*0aa0*/  MOV R11, R7 ;  /* 0x00000007000b7202 */ /* 0x000fe40000000f00 */
[----:B------:R-:W-:-:S07]  /*0ab0*/  MOV R8, R9 ;  /* 0x0000000900087202 */ /* 0x000fce0000000f00 */
[----:B------:R-:W-:Y:S05]  /*0ac0*/  WARPSYNC.COLLECTIVE R10, `(.L_x_17) ;  /* 0x000000000a087348 */ /* 0x000fea0003c00000 */
[----:B------:R0:W1:Y:S02]  /*0ad0*/  SHFL.IDX P1, R9, R11, R12, R13 ;  /* 0x0000000c0b097389 */ /* 0x000064000002000d */
[----:B01----:R-:W-:Y:S05]  /*0ae0*/  ENDCOLLECTIVE ;  /* 0x000000000000791b */ /* 0x003fea0003800000 */
.L_x_17:
[----:B------:R-:W-:Y:S05]  /*0af0*/  BRA `(.L_x_18) ;  /* 0xfffffff800647947 */ /* 0x000fea000383ffff */
.L_x_7:
[----:B------:R-:W-:Y:S01]  /*0b00*/  HFMA2 R13, -RZ, RZ, 0, 1.847743988037109375e-06 ;  /* 0x0000001fff0d7431 */ /* 0x000fe200000001ff */
[----:B-1----:R-:W-:Y:S02]  /*0b10*/  MOV R11, R6 ;  /* 0x00000006000b7202 */ /* 0x002fe40000000f00 */
[----:B------:R-:W-:Y:S02]  /*0b20*/  MOV R12, R5 ;  /* 0x00000005000c7202 */ /* 0x000fe40000000f00 */
[----:B------:R-:W-:-:S07]  /*0b30*/  MOV R10, 0xffffffff ;  /* 0xffffffff000a7802 */ /* 0x000fce0000000f00 */
[----:B0-----:R-:W-:Y:S05]  /*0b40*/  WARPSYNC.COLLECTIVE R10, `(.L_x_19) ;  /* 0x000000000a087348 */ /* 0x001fea0003c00000 */
[----:B------:R1:W2:Y:S02]  /*0b50*/  SHFL.IDX P1, R9, R11, R12, R13 ;  /* 0x0000000c0b097389 */ /* 0x0002a4000002000d */
[----:B012---:R-:W-:Y:S05]  /*0b60*/  ENDCOLLECTIVE ;  /* 0x000000000000791b */ /* 0x007fea0003800000 */
.L_x_19:
[----:B------:R-:W-:Y:S01]  /*0b70*/  MOV R11, R7 ;  /* 0x00000007000b7202 */ /* 0x000fe20000000f00 */
[----:B------:R-:W-:-:S07]  /*0b80*/  IMAD.MOV.U32 R8, RZ, RZ, R9 ;  /* 0x000000ffff087224 */ /* 0x000fce00078e0009 */
[----:B------:R-:W-:Y:S05]  /*0b90*/  WARPSYNC.COLLECTIVE R10, `(.L_x_20) ;  /* 0x000000000a087348 */ /* 0x000fea0003c00000 */
[----:B------:R0:W1:Y:S02]  /*0ba0*/  SHFL.IDX P1, R9, R11, R12, R13 ;  /* 0x0000000c0b097389 */ /* 0x000064000002000d */
[----:B01----:R-:W-:Y:S05]  /*0bb0*/  ENDCOLLECTIVE ;  /* 0x000000000000791b */ /* 0x003fea0003800000 */
.L_x_20:
[----:B------:R-:W-:Y:S05]  /*0bc0*/  BRA `(.L_x_21) ;  /* 0xfffffff800887947 */ /* 0x000fea000383ffff */
.L_x_9:
[----:B------:R-:W-:Y:S01]  /*0bd0*/  HFMA2 R13, -RZ, RZ, 0, 1.847743988037109375e-06 ;  /* 0x0000001fff0d7431 */ /* 0x000fe200000001ff */
[----:B-1----:R-:W-:Y:S02]  /*0be0*/  MOV R11, R6 ;  /* 0x00000006000b7202 */ /* 0x002fe40000000f00 */
[----:B------:R-:W-:Y:S02]  /*0bf0*/  MOV R12, R2 ;  /* 0x00000002000c7202 */ /* 0x000fe40000000f00 */
[----:B------:R-:W-:-:S07]  /*0c00*/  MOV R10, 0xffffffff ;  /* 0xffffffff000a7802 */ /* 0x000fce0000000f00 */
[----:B0-----:R-:W-:Y:S05]  /*0c10*/  WARPSYNC.COLLECTIVE R10, `(.L_x_22) ;  /* 0x000000000a087348 */ /* 0x001fea0003c00000 */
[----:B------:R1:W2:Y:S02]  /*0c20*/  SHFL.IDX P1, R9, R11, R12, R13 ;  /* 0x0000000c0b097389 */ /* 0x0002a4000002000d */
[----:B012---:R-:W-:Y:S05]  /*0c30*/  ENDCOLLECTIVE ;  /* 0x000000000000791b */ /* 0x007fea0003800000 */
.L_x_22:
[----:B------:R-:W-:Y:S02]  /*0c40*/  MOV R11, R7 ;  /* 0x00000007000b7202 */ /* 0x000fe40000000f00 */
[----:B------:R-:W-:-:S07]  /*0c50*/  MOV R5, R9 ;  /* 0x0000000900057202 */ /* 0x000fce0000000f00 */
[----:B------:R-:W-:Y:S05]  /*0c60*/  WARPSYNC.COLLECTIVE R10, `(.L_x_23) ;  /* 0x000000000a087348 */ /* 0x000fea0003c00000 */
[----:B------:R0:W1:Y:S02]  /*0c70*/  SHFL.IDX P1, R9, R11, R12, R13 ;  /* 0x0000000c0b097389 */ /* 0x000064000002000d */
[----:B01----:R-:W-:Y:S05]  /*0c80*/  ENDCOLLECTIVE ;  /* 0x000000000000791b */ /* 0x003fea0003800000 */
.L_x_23:
[----:B------:R-:W-:Y:S01]  /*0c90*/  MOV R8, R9 ;  /* 0x0000000900087202 */ /* 0x000fe20000000f00 */
[----:B------:R-:W-:Y:S06]  /*0ca0*/  BRA `(.L_x_24) ;  /* 0xfffffff800a87947 */ /* 0x000fec000383ffff */
.L_x_25:
[----:B------:R-:W-:-:S00]  /*0cb0*/  BRA `(.L_x_25) ;  /* 0xfffffffc00fc7947 */ /* 0x000fc0000383ffff */
[----:B------:R-:W-:-:S00]  /*0cc0*/  NOP ;  /* 0x0000000000007918 */ /* 0x000fc00000000000 */
        /* <DEDUP_REMOVED lines=11> */
.L_x_26:


//--------------------- .nv.shared._Z20fft32_warp_v2_kernelPK6float2PS_i --------------------------
	.section	.nv.shared._Z20fft32_warp_v2_kernelPK6float2PS_i,"aw",@nobits
	.sectionflags	@""
	.align	8
.nv.shared._Z20fft32_warp_v2_kernelPK6float2PS_i:
	.zero		1280


//--------------------- .nv.shared.reserved.0     --------------------------
	.section	.nv.shared.reserved.0,"aw",@nobits
	.weak		__nv_reservedSMEM_offset_0_alias
	.size		__nv_reservedSMEM_offset_0_alias, 0, 64
	.other		__nv_reservedSMEM_offset_0_alias,@"STO_CUDA_RESERVED_SHARED STV_DEFAULT"
__nv_reservedSMEM_offset_0_alias:
	.zero		0
	.zero		64


//--------------------- .nv.constant0._Z20fft32_warp_v2_kernelPK6float2PS_i --------------------------
	.section	.nv.constant0._Z20fft32_warp_v2_kernelPK6float2PS_i,"a",@progbits
	.sectionflags	@""
	.align	4
.nv.constant0._Z20fft32_warp_v2_kernelPK6float2PS_i:
	.zero		916


//--------------------- SYMBOLS --------------------------

	.type		.nv.reservedSmem.offset0,@object
	.size		.nv.reservedSmem.offset0,0x4
	.type		.nv.reservedSmem.cap,@object
	.size		.nv.reservedSmem.cap,0x4
